	.headerflags	@"EF_CUDA_TEXMODE_UNIFIED EF_CUDA_64BIT_ADDRESS EF_CUDA_ACCELERATORS EF_CUDA_SM90 EF_CUDA_VIRTUAL_SM(EF_CUDA_SM90)"
	.elftype	@"ET_EXEC"


//--------------------- .nv.info                  --------------------------
	.section	.nv.info,"",@"SHT_CUDA_INFO"
	.align	4


	//----- nvinfo : EIATTR_REGCOUNT
	.align		4
        /*0000*/ 	.byte	0x04, 0x2f
        /*0002*/ 	.short	(.L_1 - .L_0)
	.align		4
.L_0:
        /*0004*/ 	.word	index@(triton_poi_fused__unsafe_index_add_mul_sub_24)
        /*0008*/ 	.word	0x00000022


	//----- nvinfo : EIATTR_MIN_STACK_SIZE
	.align		4
.L_1:
        /*000c*/ 	.byte	0x04, 0x12
        /*000e*/ 	.short	(.L_3 - .L_2)
	.align		4
.L_2:
        /*0010*/ 	.word	index@(triton_poi_fused__unsafe_index_add_mul_sub_24)
        /*0014*/ 	.word	0x00000000


	//----- nvinfo : EIATTR_FRAME_SIZE
	.align		4
.L_3:
        /*0018*/ 	.byte	0x04, 0x11
        /*001a*/ 	.short	(.L_5 - .L_4)
	.align		4
.L_4:
        /*001c*/ 	.word	index@(triton_poi_fused__unsafe_index_add_mul_sub_24)
        /*0020*/ 	.word	0x00000000


	//----- nvinfo : EIATTR_MIN_STACK_SIZE
	.align		4
.L_5:
        /*0024*/ 	.byte	0x04, 0x12
        /*0026*/ 	.short	(.L_7 - .L_6)
	.align		4
.L_6:
        /*0028*/ 	.word	index@(triton_poi_fused__unsafe_index_add_mul_sub_24)
        /*002c*/ 	.word	0x00000000
.L_7:


//--------------------- .nv.info.triton_poi_fused__unsafe_index_add_mul_sub_24 --------------------------
	.section	.nv.info.triton_poi_fused__unsafe_index_add_mul_sub_24,"",@"SHT_CUDA_INFO"
	.sectionflags	@""
	.align	4


	//----- nvinfo : EIATTR_CUDA_API_VERSION
	.align		4
        /*0000*/ 	.byte	0x04, 0x37
        /*0002*/ 	.short	(.L_9 - .L_8)
.L_8:
        /*0004*/ 	.word	0x0000007c


	//----- nvinfo : EIATTR_KPARAM_INFO
	.align		4
.L_9:
        /*0008*/ 	.byte	0x04, 0x17
        /*000a*/ 	.short	(.L_11 - .L_10)
.L_10:
        /*000c*/ 	.word	0x00000000
        /*0010*/ 	.short	0x0006
        /*0012*/ 	.short	0x0030
        /*0014*/ 	.byte	0x00, 0xf0, 0x11, 0x00


	//----- nvinfo : EIATTR_KPARAM_INFO
	.align		4
.L_11:
        /*0018*/ 	.byte	0x04, 0x17
        /*001a*/ 	.short	(.L_13 - .L_12)
.L_12:
        /*001c*/ 	.word	0x00000000
        /*0020*/ 	.short	0x0005
        /*0022*/ 	.short	0x0028
        /*0024*/ 	.byte	0x00, 0xf4, 0x21, 0x00


	//----- nvinfo : EIATTR_KPARAM_INFO
	.align		4
.L_13:
        /*0028*/ 	.byte	0x04, 0x17
        /*002a*/ 	.short	(.L_15 - .L_14)
.L_14:
        /*002c*/ 	.word	0x00000000
        /*0030*/ 	.short	0x0004
        /*0032*/ 	.short	0x0020
        /*0034*/ 	.byte	0x00, 0xf4, 0x21, 0x00


	//----- nvinfo : EIATTR_KPARAM_INFO
	.align		4
.L_15:
        /*0038*/ 	.byte	0x04, 0x17
        /*003a*/ 	.short	(.L_17 - .L_16)
.L_16:
        /*003c*/ 	.word	0x00000000
        /*0040*/ 	.short	0x0003
        /*0042*/ 	.short	0x0018
        /*0044*/ 	.byte	0x00, 0xf4, 0x21, 0x00


	//----- nvinfo : EIATTR_KPARAM_INFO
	.align		4
.L_17:
        /*0048*/ 	.byte	0x04, 0x17
        /*004a*/ 	.short	(.L_19 - .L_18)
.L_18:
        /*004c*/ 	.word	0x00000000
        /*0050*/ 	.short	0x0002
        /*0052*/ 	.short	0x0010
        /*0054*/ 	.byte	0x00, 0xf4, 0x21, 0x00


	//----- nvinfo : EIATTR_KPARAM_INFO
	.align		4
.L_19:
        /*0058*/ 	.byte	0x04, 0x17
        /*005a*/ 	.short	(.L_21 - .L_20)
.L_20:
        /*005c*/ 	.word	0x00000000
        /*0060*/ 	.short	0x0001
        /*0062*/ 	.short	0x0008
        /*0064*/ 	.byte	0x00, 0xf4, 0x21, 0x00


	//----- nvinfo : EIATTR_KPARAM_INFO
	.align		4
.L_21:
        /*0068*/ 	.byte	0x04, 0x17
        /*006a*/ 	.short	(.L_23 - .L_22)
.L_22:
        /*006c*/ 	.word	0x00000000
        /*0070*/ 	.short	0x0000
        /*0072*/ 	.short	0x0000
        /*0074*/ 	.byte	0x00, 0xf4, 0x21, 0x00


	//----- nvinfo : EIATTR_SPARSE_MMA_MASK
	.align		4
.L_23:
        /*0078*/ 	.byte	0x03, 0x50
        /*007a*/ 	.short	0x0000


	//----- nvinfo : EIATTR_MAXREG_COUNT
	.align		4
        /*007c*/ 	.byte	0x03, 0x1b
        /*007e*/ 	.short	0x00ff


	//----- nvinfo : EIATTR_EXIT_INSTR_OFFSETS
	.align		4
        /*0080*/ 	.byte	0x04, 0x1c
        /*0082*/ 	.short	(.L_25 - .L_24)


	//   ....[0]....
.L_24:
        /*0084*/ 	.word	0x00000b40


	//----- nvinfo : EIATTR_REQNTID
	.align		4
.L_25:
        /*0088*/ 	.byte	0x04, 0x10
        /*008a*/ 	.short	(.L_27 - .L_26)
.L_26:
        /*008c*/ 	.word	0x00000080
        /*0090*/ 	.word	0x00000001
        /*0094*/ 	.word	0x00000001


	//----- nvinfo : EIATTR_CBANK_PARAM_SIZE
	.align		4
.L_27:
        /*0098*/ 	.byte	0x03, 0x19
        /*009a*/ 	.short	0x0034


	//----- nvinfo : EIATTR_PARAM_CBANK
	.align		4
        /*009c*/ 	.byte	0x04, 0x0a
        /*009e*/ 	.short	(.L_29 - .L_28)
	.align		4
.L_28:
        /*00a0*/ 	.word	index@(.nv.constant0.triton_poi_fused__unsafe_index_add_mul_sub_24)
        /*00a4*/ 	.short	0x0210
        /*00a6*/ 	.short	0x0034


	//----- nvinfo : EIATTR_SW_WAR
	.align		4
.L_29:
        /*00a8*/ 	.byte	0x04, 0x36
        /*00aa*/ 	.short	(.L_31 - .L_30)
.L_30:
        /*00ac*/ 	.word	0x00000008
.L_31:


//--------------------- .nv.callgraph             --------------------------
	.section	.nv.callgraph,"",@"SHT_CUDA_CALLGRAPH"
	.align	4
	.sectionentsize	8
	.align		4
        /*0000*/ 	.word	0x00000000
	.align		4
        /*0004*/ 	.word	0xffffffff
	.align		4
        /*0008*/ 	.word	0x00000000
	.align		4
        /*000c*/ 	.word	0xfffffffe
	.align		4
        /*0010*/ 	.word	0x00000000
	.align		4
        /*0014*/ 	.word	0xfffffffd
	.align		4
        /*0018*/ 	.word	0x00000000
	.align		4
        /*001c*/ 	.word	0xfffffffc


//--------------------- .text.triton_poi_fused__unsafe_index_add_mul_sub_24 --------------------------
	.section	.text.triton_poi_fused__unsafe_index_add_mul_sub_24,"ax",@progbits
	.align	128
        .global         triton_poi_fused__unsafe_index_add_mul_sub_24
        .type           triton_poi_fused__unsafe_index_add_mul_sub_24,@function
        .size           triton_poi_fused__unsafe_index_add_mul_sub_24,(.L_x_1 - triton_poi_fused__unsafe_index_add_mul_sub_24)
        .other          triton_poi_fused__unsafe_index_add_mul_sub_24,@"STO_CUDA_ENTRY STV_DEFAULT"
triton_poi_fused__unsafe_index_add_mul_sub_24:
.text.triton_poi_fused__unsafe_index_add_mul_sub_24:
[----:B------:R-:W-:Y:S01]  /*0000*/  LDC R1, c[0x0][0x28] ;  /* 0x00000a00ff017b82 */ /* 0x000fe20000000800 */
[----:B------:R-:W1:Y:S07]  /*0010*/  S2R R0, SR_TID.X ;  /* 0x0000000000007919 */ /* 0x000e6e0000002100 */
[----:B------:R-:W2:Y:S01]  /*0020*/  LDC.64 R4, c[0x0][0x210] ;  /* 0x00008400ff047b82 */ /* 0x000ea20000000a00 */
[----:B------:R-:W-:Y:S01]  /*0030*/  ULDC.64 UR4, c[0x0][0x208] ;  /* 0x0000820000047ab9 */ /* 0x000fe20000000a00 */
[----:B------:R-:W-:Y:S01]  /*0040*/  ULDC.64 UR6, c[0x0][0x220] ;  /* 0x0000880000067ab9 */ /* 0x000fe20000000a00 */
[----:B------:R-:W3:Y:S05]  /*0050*/  S2R R3, SR_CTAID.X ;  /* 0x0000000000037919 */ /* 0x000eea0000002500 */
[----:B------:R-:W4:Y:S01]  /*0060*/  LDC.64 R26, c[0x0][0x218] ;  /* 0x00008600ff1a7b82 */ /* 0x000f220000000a00 */
[----:B-1----:R-:W-:Y:S01]  /*0070*/  IMAD.SHL.U32 R0, R0, 0x4, RZ ;  /* 0x0000000400007824 */ /* 0x002fe200078e00ff */
[----:B---3--:R-:W-:-:S04]  /*0080*/  SHF.R.S32.HI R18, RZ, 0x15, R3 ;  /* 0x00000015ff127819 */ /* 0x008fc80000011403 */
[----:B------:R-:W-:Y:S02]  /*0090*/  LOP3.LUT R0, R0, 0x1fc, RZ, 0xc0, !PT ;  /* 0x000001fc00007812 */ /* 0x000fe400078ec0ff */
[----:B------:R-:W-:-:S03]  /*00a0*/  SGXT R18, R18, 0x1 ;  /* 0x000000011212781a */ /* 0x000fc60000000200 */
[----:B------:R-:W-:-:S04]  /*00b0*/  IMAD R3, R3, 0x400, R0 ;  /* 0x0000040003037824 */ /* 0x000fc800078e0200 */
[----:B------:R-:W-:Y:S01]  /*00c0*/  VIADD R17, R3, 0x200 ;  /* 0x0000020003117836 */ /* 0x000fe20000000000 */
[----:B------:R-:W-:-:S04]  /*00d0*/  SHF.R.S32.HI R0, RZ, 0x1f, R3 ;  /* 0x0000001fff007819 */ /* 0x000fc80000011403 */
[----:B------:R-:W-:Y:S02]  /*00e0*/  LEA.HI R6, R18, R17, RZ, 0x5 ;  /* 0x0000001112067211 */ /* 0x000fe400078f28ff */
[----:B------:R-:W-:Y:S02]  /*00f0*/  LEA.HI R0, R0, R3, RZ, 0x5 ;  /* 0x0000000300007211 */ /* 0x000fe400078f28ff */
[----:B------:R-:W-:Y:S02]  /*0100*/  SHF.R.S32.HI R6, RZ, 0x5, R6 ;  /* 0x00000005ff067819 */ /* 0x000fe40000011406 */
[----:B------:R-:W-:Y:S02]  /*0110*/  SHF.R.S32.HI R2, RZ, 0x5, R0 ;  /* 0x00000005ff027819 */ /* 0x000fe40000011400 */
[----:B------:R-:W-:Y:S02]  /*0120*/  LEA.HI R8, R6, R6, RZ, 0x5 ;  /* 0x0000000606087211 */ /* 0x000fe400078f28ff */
[----:B------:R-:W-:-:S02]  /*0130*/  LEA.HI R7, R2, R2, RZ, 0x5 ;  /* 0x0000000202077211 */ /* 0x000fc400078f28ff */
[----:B------:R-:W-:Y:S02]  /*0140*/  LOP3.LUT R9, R8, 0xffffffe0, RZ, 0xc0, !PT ;  /* 0xffffffe008097812 */ /* 0x000fe400078ec0ff */
[----:B------:R-:W-:Y:S02]  /*0150*/  LOP3.LUT R7, R7, 0xffffffe0, RZ, 0xc0, !PT ;  /* 0xffffffe007077812 */ /* 0x000fe400078ec0ff */
[----:B------:R-:W-:Y:S01]  /*0160*/  LOP3.LUT R16, R0, 0xffffffe0, RZ, 0xc0, !PT ;  /* 0xffffffe000107812 */ /* 0x000fe200078ec0ff */
[----:B------:R-:W-:Y:S02]  /*0170*/  IMAD.IADD R9, R6, 0x1, -R9 ;  /* 0x0000000106097824 */ /* 0x000fe400078e0a09 */
[----:B------:R-:W-:Y:S02]  /*0180*/  IMAD.IADD R7, R2, 0x1, -R7 ;  /* 0x0000000102077824 */ /* 0x000fe400078e0a07 */
[--C-:B--2---:R-:W-:Y:S02]  /*0190*/  IMAD.WIDE R10, R9, 0x8, R4.reuse ;  /* 0x00000008090a7825 */ /* 0x104fe400078e0204 */
[----:B------:R-:W1:Y:S02]  /*01a0*/  LDC.64 R8, c[0x0][0x228] ;  /* 0x00008a00ff087b82 */ /* 0x000e640000000a00 */
[----:B------:R-:W-:-:S02]  /*01b0*/  IMAD.WIDE R20, R7, 0x8, R4 ;  /* 0x0000000807147825 */ /* 0x000fc400078e0204 */
[----:B------:R-:W2:Y:S02]  /*01c0*/  LDG.E.EL.64 R10, desc[UR4][R10.64] ;  /* 0x000000040a0a7981 */ /* 0x000ea4000c2e1b00 */
[----:B------:R-:W-:Y:S02]  /*01d0*/  IMAD.IADD R16, R3, 0x1, -R16 ;  /* 0x0000000103107824 */ /* 0x000fe400078e0a10 */
[----:B------:R-:W3:Y:S02]  /*01e0*/  LDG.E.EL.64 R20, desc[UR4][R20.64] ;  /* 0x0000000414147981 */ /* 0x000ee4000c2e1b00 */
[----:B----4-:R-:W-:-:S06]  /*01f0*/  IMAD.WIDE R12, R16, 0x8, R26 ;  /* 0x00000008100c7825 */ /* 0x010fcc00078e021a */
[----:B------:R-:W4:Y:S01]  /*0200*/  LDG.E.EL.128 R12, desc[UR4][R12.64] ;  /* 0x000000040c0c7981 */ /* 0x000f22000c2e1d00 */
[----:B-1----:R-:W-:-:S06]  /*0210*/  IMAD.WIDE R4, R16, 0x8, R8 ;  /* 0x0000000810047825 */ /* 0x002fcc00078e0208 */
[----:B------:R-:W5:Y:S01]  /*0220*/  LDG.E.EL.128 R4, desc[UR4][R4.64] ;  /* 0x0000000404047981 */ /* 0x000f62000c2e1d00 */
[----:B------:R-:W-:-:S05]  /*0230*/  VIADD R25, R3, 0x2 ;  /* 0x0000000203197836 */ /* 0x000fca0000000000 */
[----:B------:R-:W-:-:S04]  /*0240*/  LEA.HI R0, R18, R25, RZ, 0x5 ;  /* 0x0000001912007211 */ /* 0x000fc800078f28ff */
[----:B------:R-:W-:-:S05]  /*0250*/  LOP3.LUT R0, R0, 0xffffffe0, RZ, 0xc0, !PT ;  /* 0xffffffe000007812 */ /* 0x000fca00078ec0ff */
[----:B------:R-:W-:Y:S01]  /*0260*/  IMAD.IADD R25, R25, 0x1, -R0 ;  /* 0x0000000119197824 */ /* 0x000fe200078e0a00 */
[----:B------:R-:W-:-:S04]  /*0270*/  LEA.HI R17, R18, R17, RZ, 0xa ;  /* 0x0000001112117211 */ /* 0x000fc800078f50ff */
[----:B------:R-:W-:Y:S02]  /*0280*/  SHF.R.S32.HI R17, RZ, 0xa, R17 ;  /* 0x0000000aff117819 */ /* 0x000fe40000011411 */
[----:B--2---:R-:W-:-:S04]  /*0290*/  SHF.R.U32.HI R23, RZ, 0x1b, R11 ;  /* 0x0000001bff177819 */ /* 0x004fc8000001160b */
[----:B------:R-:W-:Y:S02]  /*02a0*/  LOP3.LUT R23, R23, 0x10, RZ, 0xc0, !PT ;  /* 0x0000001017177812 */ /* 0x000fe400078ec0ff */
[----:B---3--:R-:W-:Y:S02]  /*02b0*/  SHF.R.U32.HI R19, RZ, 0x1b, R21 ;  /* 0x0000001bff137819 */ /* 0x008fe40000011615 */
[----:B------:R-:W-:Y:S02]  /*02c0*/  IADD3 R2, P1, R10, R23, RZ ;  /* 0x000000170a027210 */ /* 0x000fe40007f3e0ff */
[----:B------:R-:W-:-:S03]  /*02d0*/  LOP3.LUT R19, R19, 0x10, RZ, 0xc0, !PT ;  /* 0x0000001013137812 */ /* 0x000fc600078ec0ff */
[----:B------:R-:W-:Y:S01]  /*02e0*/  IMAD.X R11, RZ, RZ, R11, P1 ;  /* 0x000000ffff0b7224 */ /* 0x000fe200008e060b */
[----:B------:R-:W-:Y:S02]  /*02f0*/  IADD3 R19, P0, R20, R19, RZ ;  /* 0x0000001314137210 */ /* 0x000fe40007f1e0ff */
[----:B----4-:R-:W-:Y:S02]  /*0300*/  SHF.R.U32.HI R28, RZ, 0x19, R13 ;  /* 0x00000019ff1c7819 */ /* 0x010fe4000001160d */
[----:B------:R-:W-:Y:S01]  /*0310*/  SHF.L.U64.HI R0, R2, 0x6, R11 ;  /* 0x0000000602007819 */ /* 0x000fe2000001020b */
[----:B------:R-:W-:Y:S01]  /*0320*/  IMAD.X R20, RZ, RZ, R21, P0 ;  /* 0x000000ffff147224 */ /* 0x000fe200000e0615 */
[----:B------:R-:W-:Y:S01]  /*0330*/  LEA R29, P0, R12, UR6, 0x2 ;  /* 0x000000060c1d7c11 */ /* 0x000fe2000f8010ff */
[----:B------:R-:W-:Y:S01]  /*0340*/  IMAD.SHL.U32 R2, R2, 0x40, RZ ;  /* 0x0000004002027824 */ /* 0x000fe200078e00ff */
[----:B------:R-:W-:Y:S02]  /*0350*/  LOP3.LUT R28, R28, 0x40, RZ, 0xc0, !PT ;  /* 0x000000401c1c7812 */ /* 0x000fe400078ec0ff */
[----:B------:R-:W-:-:S02]  /*0360*/  LEA.HI.X R13, R12, UR7, R13, 0x2, P0 ;  /* 0x000000070c0d7c11 */ /* 0x000fc400080f140d */
[----:B------:R-:W-:Y:S01]  /*0370*/  IADD3 R22, P2, P3, R2, R29, R28 ;  /* 0x0000001d02167210 */ /* 0x000fe20007b5e01c */
[C---:B------:R-:W-:Y:S01]  /*0380*/  IMAD.SHL.U32 R10, R19.reuse, 0x40, RZ ;  /* 0x00000040130a7824 */ /* 0x040fe200078e00ff */
[----:B------:R-:W-:Y:S02]  /*0390*/  SHF.L.U64.HI R11, R19, 0x6, R20 ;  /* 0x00000006130b7819 */ /* 0x000fe40000010214 */
[----:B------:R-:W-:Y:S02]  /*03a0*/  IADD3.X R23, R0, R13, RZ, P2, P3 ;  /* 0x0000000d00177210 */ /* 0x000fe400017e64ff */
[----:B------:R-:W-:Y:S02]  /*03b0*/  SHF.R.U32.HI R19, RZ, 0x19, R15 ;  /* 0x00000019ff137819 */ /* 0x000fe4000001160f */
[----:B------:R-:W-:Y:S01]  /*03c0*/  LEA R12, P2, R14, UR6, 0x2 ;  /* 0x000000060e0c7c11 */ /* 0x000fe2000f8410ff */
[----:B------:R-:W-:Y:S01]  /*03d0*/  IMAD.SHL.U32 R20, R17, 0x100, RZ ;  /* 0x0000010011147824 */ /* 0x000fe200078e00ff */
[----:B------:R-:W-:-:S02]  /*03e0*/  IADD3 R28, P0, P1, R10, R29, R28 ;  /* 0x0000001d0a1c7210 */ /* 0x000fc4000791e01c */
[----:B------:R-:W-:Y:S02]  /*03f0*/  LEA.HI R17, R18, R3, RZ, 0xa ;  /* 0x0000000312117211 */ /* 0x000fe400078f50ff */
[----:B------:R-:W-:Y:S02]  /*0400*/  LOP3.LUT R19, R19, 0x40, RZ, 0xc0, !PT ;  /* 0x0000004013137812 */ /* 0x000fe400078ec0ff */
[----:B------:R-:W-:Y:S02]  /*0410*/  LEA.HI.X R14, R14, UR7, R15, 0x2, P2 ;  /* 0x000000070e0e7c11 */ /* 0x000fe400090f140f */
[----:B-----5:R-:W-:Y:S02]  /*0420*/  SHF.R.U32.HI R15, RZ, 0x19, R5 ;  /* 0x00000019ff0f7819 */ /* 0x020fe40000011605 */
[----:B------:R-:W-:Y:S02]  /*0430*/  IADD3 R18, P5, P4, R10, R12, R19 ;  /* 0x0000000c0a127210 */ /* 0x000fe40007cbe013 */
[----:B------:R-:W-:-:S02]  /*0440*/  SHF.R.S32.HI R17, RZ, 0xa, R17 ;  /* 0x0000000aff117819 */ /* 0x000fc40000011411 */
[----:B------:R-:W-:Y:S02]  /*0450*/  IADD3.X R29, R11, R13, RZ, P0, P1 ;  /* 0x0000000d0b1d7210 */ /* 0x000fe400007e24ff */
[----:B------:R-:W-:Y:S02]  /*0460*/  LOP3.LUT R13, R15, 0x40, RZ, 0xc0, !PT ;  /* 0x000000400f0d7812 */ /* 0x000fe400078ec0ff */
[----:B------:R-:W-:Y:S02]  /*0470*/  LEA R15, P0, R4, UR6, 0x2 ;  /* 0x00000006040f7c11 */ /* 0x000fe4000f8010ff */
[----:B------:R-:W-:Y:S01]  /*0480*/  IADD3 R12, P3, P2, R2, R12, R19 ;  /* 0x0000000c020c7210 */ /* 0x000fe20007a7e013 */
[----:B------:R-:W-:Y:S01]  /*0490*/  IMAD.SHL.U32 R21, R17, 0x100, RZ ;  /* 0x0000010011157824 */ /* 0x000fe200078e00ff */
[----:B------:R-:W-:Y:S02]  /*04a0*/  IADD3.X R19, R11, R14, RZ, P5, P4 ;  /* 0x0000000e0b137210 */ /* 0x000fe40002fe84ff */
[----:B------:R-:W-:-:S02]  /*04b0*/  LEA.HI.X R5, R4, UR7, R5, 0x2, P0 ;  /* 0x0000000704057c11 */ /* 0x000fc400080f1405 */
[----:B------:R-:W-:Y:S01]  /*04c0*/  IADD3 R30, P0, P1, R10, R15, R13 ;  /* 0x0000000f0a1e7210 */ /* 0x000fe2000791e00d */
[----:B------:R-:W-:-:S03]  /*04d0*/  IMAD.WIDE R18, R21, 0x4, R18 ;  /* 0x0000000415127825 */ /* 0x000fc600078e0212 */
[----:B------:R-:W-:Y:S02]  /*04e0*/  IADD3.X R31, R11, R5, RZ, P0, P1 ;  /* 0x000000050b1f7210 */ /* 0x000fe400007e24ff */
[----:B------:R-:W-:Y:S01]  /*04f0*/  IADD3 R4, P0, P1, R2, R15, R13 ;  /* 0x0000000f02047210 */ /* 0x000fe2000791e00d */
[----:B------:R1:W2:Y:S01]  /*0500*/  LDG.E.EL R24, desc[UR4][R18.64] ;  /* 0x0000000412187981 */ /* 0x0002a2000c2e1900 */
[----:B------:R-:W-:Y:S01]  /*0510*/  IADD3.X R13, R0, R14, RZ, P3, P2 ;  /* 0x0000000e000d7210 */ /* 0x000fe20001fe44ff */
[----:B------:R-:W-:Y:S01]  /*0520*/  IMAD.WIDE R22, R20, 0x4, R22 ;  /* 0x0000000414167825 */ /* 0x000fe200078e0216 */
[----:B------:R-:W-:-:S03]  /*0530*/  IADD3.X R5, R0, R5, RZ, P0, P1 ;  /* 0x0000000500057210 */ /* 0x000fc600007e24ff */
[C---:B------:R-:W-:Y:S02]  /*0540*/  IMAD.WIDE R12, R20.reuse, 0x4, R12 ;  /* 0x00000004140c7825 */ /* 0x040fe400078e020c */
[----:B------:R-:W3:Y:S01]  /*0550*/  LDG.E.EL R22, desc[UR4][R22.64] ;  /* 0x0000000416167981 */ /* 0x000ee2000c2e1900 */
[----:B-1----:R-:W1:Y:S01]  /*0560*/  LDC.64 R18, c[0x0][0x230] ;  /* 0x00008c00ff127b82 */ /* 0x002e620000000a00 */
[----:B------:R-:W-:-:S04]  /*0570*/  IMAD.WIDE R14, R20, 0x4, R4 ;  /* 0x00000004140e7825 */ /* 0x000fc800078e0204 */
[C---:B------:R-:W-:Y:S01]  /*0580*/  IMAD.WIDE R4, R25.reuse, 0x8, R8 ;  /* 0x0000000819047825 */ /* 0x040fe200078e0208 */
[----:B------:R-:W-:Y:S01]  /*0590*/  SHF.R.U32.HI R8, RZ, 0x19, R7 ;  /* 0x00000019ff087819 */ /* 0x000fe20000011607 */
[----:B------:R-:W3:Y:S04]  /*05a0*/  LDG.E.EL R9, desc[UR4][R14.64] ;  /* 0x000000040e097981 */ /* 0x000ee8000c2e1900 */
[----:B------:R4:W5:Y:S01]  /*05b0*/  LDG.E.EL R23, desc[UR4][R12.64] ;  /* 0x000000040c177981 */ /* 0x000962000c2e1900 */
[----:B------:R-:W-:Y:S01]  /*05c0*/  LOP3.LUT R8, R8, 0x40, RZ, 0xc0, !PT ;  /* 0x0000004008087812 */ /* 0x000fe200078ec0ff */
[----:B----4-:R-:W-:Y:S01]  /*05d0*/  IMAD.WIDE R12, R25, 0x8, R26 ;  /* 0x00000008190c7825 */ /* 0x010fe200078e021a */
[----:B------:R-:W-:-:S04]  /*05e0*/  LEA R25, P0, R6, UR6, 0x2 ;  /* 0x0000000606197c11 */ /* 0x000fc8000f8010ff */
[----:B------:R-:W-:Y:S02]  /*05f0*/  LEA.HI.X R7, R6, UR7, R7, 0x2, P0 ;  /* 0x0000000706077c11 */ /* 0x000fe400080f1407 */
[----:B------:R-:W-:Y:S01]  /*0600*/  IADD3 R14, P0, P1, R10, R25, R8 ;  /* 0x000000190a0e7210 */ /* 0x000fe2000791e008 */
[----:B------:R-:W-:-:S03]  /*0610*/  IMAD.WIDE R28, R21, 0x4, R28 ;  /* 0x00000004151c7825 */ /* 0x000fc600078e021c */
[----:B------:R-:W-:Y:S01]  /*0620*/  IADD3.X R15, R11, R7, RZ, P0, P1 ;  /* 0x000000070b0f7210 */ /* 0x000fe200007e24ff */
[----:B------:R-:W-:Y:S02]  /*0630*/  IMAD.WIDE R30, R21, 0x4, R30 ;  /* 0x00000004151e7825 */ /* 0x000fe400078e021e */
[----:B------:R-:W4:Y:S02]  /*0640*/  LDG.E.EL R28, desc[UR4][R28.64] ;  /* 0x000000041c1c7981 */ /* 0x000f24000c2e1900 */
[----:B-1----:R-:W-:-:S04]  /*0650*/  IMAD.WIDE R18, R16, 0x4, R18 ;  /* 0x0000000410127825 */ /* 0x002fc800078e0212 */
[----:B------:R-:W-:Y:S01]  /*0660*/  IMAD.WIDE R14, R21, 0x4, R14 ;  /* 0x00000004150e7825 */ /* 0x000fe200078e020e */
[----:B------:R-:W-:Y:S01]  /*0670*/  IADD3 R6, P0, P1, R2, R25, R8 ;  /* 0x0000001902067210 */ /* 0x000fe2000791e008 */
[----:B------:R-:W2:Y:S04]  /*0680*/  LDG.E.EL.128 R16, desc[UR4][R18.64] ;  /* 0x0000000412107981 */ /* 0x000ea8000c2e1d00 */
[----:B------:R-:W4:Y:S04]  /*0690*/  LDG.E.EL R29, desc[UR4][R30.64] ;  /* 0x000000041e1d7981 */ /* 0x000f28000c2e1900 */
[----:B------:R-:W2:Y:S01]  /*06a0*/  LDG.E.EL R25, desc[UR4][R14.64] ;  /* 0x000000040e197981 */ /* 0x000ea2000c2e1900 */
[----:B------:R-:W-:-:S03]  /*06b0*/  IADD3.X R7, R0, R7, RZ, P0, P1 ;  /* 0x0000000700077210 */ /* 0x000fc600007e24ff */
[----:B------:R-:W5:Y:S01]  /*06c0*/  LDG.E.EL.128 R12, desc[UR4][R12.64] ;  /* 0x000000040c0c7981 */ /* 0x000f62000c2e1d00 */
[----:B------:R-:W-:-:S05]  /*06d0*/  IMAD.WIDE R6, R20, 0x4, R6 ;  /* 0x0000000414067825 */ /* 0x000fca00078e0206 */
[----:B------:R-:W5:Y:S04]  /*06e0*/  LDG.E.EL R26, desc[UR4][R6.64] ;  /* 0x00000004061a7981 */ /* 0x000f68000c2e1900 */
[----:B------:R-:W5:Y:S01]  /*06f0*/  LDG.E.EL.128 R4, desc[UR4][R4.64] ;  /* 0x0000000404047981 */ /* 0x000f62000c2e1d00 */
[----:B---3--:R-:W-:Y:S01]  /*0700*/  FADD R9, -R22, R9 ;  /* 0x0000000916097221 */ /* 0x008fe20000000100 */
[----:B----4-:R-:W-:-:S04]  /*0710*/  FADD R29, -R28, R29 ;  /* 0x0000001d1c1d7221 */ /* 0x010fc80000000100 */
[C---:B--2---:R-:W-:Y:S01]  /*0720*/  FFMA R8, R16.reuse, R29, R28 ;  /* 0x0000001d10087223 */ /* 0x044fe2000000001c */
[----:B------:R-:W-:Y:S01]  /*0730*/  FFMA R16, R16, R9, R22 ;  /* 0x0000000910107223 */ /* 0x000fe20000000016 */
[--C-:B-----5:R-:W-:Y:S02]  /*0740*/  SHF.R.U32.HI R29, RZ, 0x19, R13.reuse ;  /* 0x00000019ff1d7819 */ /* 0x120fe4000001160d */
[C---:B------:R-:W-:Y:S02]  /*0750*/  LEA R28, P0, R12.reuse, UR6, 0x2 ;  /* 0x000000060c1c7c11 */ /* 0x040fe4000f8010ff */
[----:B------:R-:W-:Y:S02]  /*0760*/  LOP3.LUT R29, R29, 0x40, RZ, 0xc0, !PT ;  /* 0x000000401d1d7812 */ /* 0x000fe400078ec0ff */
[----:B------:R-:W-:Y:S02]  /*0770*/  LEA.HI.X R9, R12, UR7, R13, 0x2, P0 ;  /* 0x000000070c097c11 */ /* 0x000fe400080f140d */
[----:B------:R-:W-:-:S02]  /*0780*/  IADD3 R12, P0, P1, R10, R28, R29 ;  /* 0x0000001c0a0c7210 */ /* 0x000fc4000791e01d */
[----:B------:R-:W-:Y:S02]  /*0790*/  IADD3 R28, P2, P3, R2, R28, R29 ;  /* 0x0000001c021c7210 */ /* 0x000fe40007b5e01d */
[-C--:B------:R-:W-:Y:S02]  /*07a0*/  IADD3.X R13, R11, R9.reuse, RZ, P0, P1 ;  /* 0x000000090b0d7210 */ /* 0x080fe400007e24ff */
[----:B------:R-:W-:Y:S01]  /*07b0*/  IADD3.X R29, R0, R9, RZ, P2, P3 ;  /* 0x00000009001d7210 */ /* 0x000fe200017e64ff */
[----:B------:R-:W-:Y:S01]  /*07c0*/  FADD R9, -R24, R25 ;  /* 0x0000001918097221 */ /* 0x000fe20000000100 */
[----:B------:R-:W-:Y:S01]  /*07d0*/  FADD R26, -R23, R26 ;  /* 0x0000001a171a7221 */ /* 0x000fe20000000100 */
[----:B------:R-:W-:Y:S02]  /*07e0*/  SHF.R.U32.HI R25, RZ, 0x19, R15 ;  /* 0x00000019ff197819 */ /* 0x000fe4000001160f */
[C---:B------:R-:W-:Y:S01]  /*07f0*/  FFMA R9, R17.reuse, R9, R24 ;  /* 0x0000000911097223 */ /* 0x040fe20000000018 */
[----:B------:R-:W-:Y:S01]  /*0800*/  SHF.R.U32.HI R22, RZ, 0x19, R5 ;  /* 0x00000019ff167819 */ /* 0x000fe20000011605 */
[----:B------:R-:W-:Y:S01]  /*0810*/  FFMA R17, R17, R26, R23 ;  /* 0x0000001a11117223 */ /* 0x000fe20000000017 */
[----:B------:R-:W-:-:S02]  /*0820*/  LEA R24, P1, R4, UR6, 0x2 ;  /* 0x0000000604187c11 */ /* 0x000fc4000f8210ff */
[----:B------:R-:W-:Y:S02]  /*0830*/  LEA R23, P0, R14, UR6, 0x2 ;  /* 0x000000060e177c11 */ /* 0x000fe4000f8010ff */
[----:B------:R-:W-:Y:S02]  /*0840*/  LOP3.LUT R25, R25, 0x40, RZ, 0xc0, !PT ;  /* 0x0000004019197812 */ /* 0x000fe400078ec0ff */
[----:B------:R-:W-:Y:S02]  /*0850*/  LOP3.LUT R22, R22, 0x40, RZ, 0xc0, !PT ;  /* 0x0000004016167812 */ /* 0x000fe400078ec0ff */
[----:B------:R-:W-:Y:S02]  /*0860*/  LEA.HI.X R27, R4, UR7, R5, 0x2, P1 ;  /* 0x00000007041b7c11 */ /* 0x000fe400088f1405 */
[----:B------:R-:W-:Y:S02]  /*0870*/  LEA.HI.X R26, R14, UR7, R15, 0x2, P0 ;  /* 0x000000070e1a7c11 */ /* 0x000fe400080f140f */
[----:B------:R-:W-:-:S02]  /*0880*/  IADD3 R4, P2, P3, R10, R23, R25 ;  /* 0x000000170a047210 */ /* 0x000fc40007b5e019 */
[----:B------:R-:W-:Y:S02]  /*0890*/  IADD3 R14, P4, P5, R10, R24, R22 ;  /* 0x000000180a0e7210 */ /* 0x000fe40007d9e016 */
[C---:B------:R-:W-:Y:S02]  /*08a0*/  IADD3.X R5, R11.reuse, R26, RZ, P2, P3 ;  /* 0x0000001a0b057210 */ /* 0x040fe400017e64ff */
[----:B------:R-:W-:Y:S01]  /*08b0*/  IADD3.X R15, R11, R27, RZ, P4, P5 ;  /* 0x0000001b0b0f7210 */ /* 0x000fe200027ea4ff */
[----:B------:R-:W-:Y:S01]  /*08c0*/  IMAD.WIDE R4, R21, 0x4, R4 ;  /* 0x0000000415047825 */ /* 0x000fe200078e0204 */
[----:B------:R-:W-:-:S03]  /*08d0*/  IADD3 R22, P0, P1, R2, R24, R22 ;  /* 0x0000001802167210 */ /* 0x000fc6000791e016 */
[C---:B------:R-:W-:Y:S01]  /*08e0*/  IMAD.WIDE R14, R21.reuse, 0x4, R14 ;  /* 0x00000004150e7825 */ /* 0x040fe200078e020e */
[----:B------:R-:W-:Y:S01]  /*08f0*/  SHF.R.U32.HI R24, RZ, 0x19, R7 ;  /* 0x00000019ff187819 */ /* 0x000fe20000011607 */
[----:B------:R-:W2:Y:S02]  /*0900*/  LDG.E.EL R4, desc[UR4][R4.64] ;  /* 0x0000000404047981 */ /* 0x000ea4000c2e1900 */
[----:B------:R-:W-:-:S04]  /*0910*/  IMAD.WIDE R12, R21, 0x4, R12 ;  /* 0x00000004150c7825 */ /* 0x000fc800078e020c */
[----:B------:R-:W-:Y:S02]  /*0920*/  IMAD.WIDE R28, R20, 0x4, R28 ;  /* 0x00000004141c7825 */ /* 0x000fe400078e021c */
[----:B------:R-:W3:Y:S04]  /*0930*/  LDG.E.EL R12, desc[UR4][R12.64] ;  /* 0x000000040c0c7981 */ /* 0x000ee8000c2e1900 */
[----:B------:R1:W3:Y:S04]  /*0940*/  LDG.E.EL R5, desc[UR4][R14.64] ;  /* 0x000000040e057981 */ /* 0x0002e8000c2e1900 */
[----:B------:R4:W5:Y:S01]  /*0950*/  LDG.E.EL R13, desc[UR4][R28.64] ;  /* 0x000000041c0d7981 */ /* 0x000962000c2e1900 */
[----:B-1----:R-:W-:-:S02]  /*0960*/  LOP3.LUT R15, R24, 0x40, RZ, 0xc0, !PT ;  /* 0x00000040180f7812 */ /* 0x002fc400078ec0ff */
[----:B------:R-:W-:-:S04]  /*0970*/  LEA R14, P2, R6, UR6, 0x2 ;  /* 0x00000006060e7c11 */ /* 0x000fc8000f8410ff */
[----:B------:R-:W-:Y:S02]  /*0980*/  LEA.HI.X R6, R6, UR7, R7, 0x2, P2 ;  /* 0x0000000706067c11 */ /* 0x000fe400090f1407 */
[----:B------:R-:W-:Y:S02]  /*0990*/  IADD3 R10, P4, P5, R10, R14, R15 ;  /* 0x0000000e0a0a7210 */ /* 0x000fe40007d9e00f */
[C---:B------:R-:W-:Y:S02]  /*09a0*/  IADD3 R24, P2, P3, R2.reuse, R23, R25 ;  /* 0x0000001702187210 */ /* 0x040fe40007b5e019 */
[----:B------:R-:W-:Y:S02]  /*09b0*/  IADD3.X R11, R11, R6, RZ, P4, P5 ;  /* 0x000000060b0b7210 */ /* 0x000fe400027ea4ff */
[----:B----4-:R-:W-:Y:S02]  /*09c0*/  IADD3 R28, P4, P5, R2, R14, R15 ;  /* 0x0000000e021c7210 */ /* 0x010fe40007d9e00f */
[----:B------:R-:W-:-:S02]  /*09d0*/  IADD3.X R25, R0, R26, RZ, P2, P3 ;  /* 0x0000001a00197210 */ /* 0x000fc400017e64ff */
[C---:B------:R-:W-:Y:S02]  /*09e0*/  IADD3.X R23, R0.reuse, R27, RZ, P0, P1 ;  /* 0x0000001b00177210 */ /* 0x040fe400007e24ff */
[----:B------:R-:W-:Y:S01]  /*09f0*/  IADD3.X R29, R0, R6, RZ, P4, P5 ;  /* 0x00000006001d7210 */ /* 0x000fe200027ea4ff */
[----:B------:R-:W-:Y:S02]  /*0a00*/  IMAD.WIDE R6, R21, 0x4, R10 ;  /* 0x0000000415067825 */ /* 0x000fe400078e020a */
[----:B------:R-:W1:Y:S02]  /*0a10*/  LDC.64 R10, c[0x0][0x238] ;  /* 0x00008e00ff0a7b82 */ /* 0x000e640000000a00 */
[C---:B------:R-:W-:Y:S02]  /*0a20*/  IMAD.WIDE R24, R20.reuse, 0x4, R24 ;  /* 0x0000000414187825 */ /* 0x040fe400078e0218 */
[----:B------:R-:W2:Y:S02]  /*0a30*/  LDG.E.EL R7, desc[UR4][R6.64] ;  /* 0x0000000406077981 */ /* 0x000ea4000c2e1900 */
[----:B------:R-:W-:-:S02]  /*0a40*/  IMAD.WIDE R22, R20, 0x4, R22 ;  /* 0x0000000414167825 */ /* 0x000fc400078e0216 */
[----:B------:R-:W4:Y:S02]  /*0a50*/  LDG.E.EL R24, desc[UR4][R24.64] ;  /* 0x0000000418187981 */ /* 0x000f24000c2e1900 */
[----:B------:R-:W-:Y:S02]  /*0a60*/  IMAD.WIDE R28, R20, 0x4, R28 ;  /* 0x00000004141c7825 */ /* 0x000fe400078e021c */
[----:B------:R-:W5:Y:S04]  /*0a70*/  LDG.E.EL R22, desc[UR4][R22.64] ;  /* 0x0000000416167981 */ /* 0x000f68000c2e1900 */
[----:B------:R-:W4:Y:S01]  /*0a80*/  LDG.E.EL R29, desc[UR4][R28.64] ;  /* 0x000000041c1d7981 */ /* 0x000f22000c2e1900 */
[----:B-1----:R-:W-:-:S04]  /*0a90*/  IMAD.WIDE R2, R3, 0x4, R10 ;  /* 0x0000000403027825 */ /* 0x002fc800078e020a */
[----:B---3--:R-:W-:-:S04]  /*0aa0*/  FADD R5, -R12, R5 ;  /* 0x000000050c057221 */ /* 0x008fc80000000100 */
[----:B------:R-:W-:Y:S01]  /*0ab0*/  FFMA R10, R18, R5, R12 ;  /* 0x00000005120a7223 */ /* 0x000fe2000000000c */
[----:B--2---:R-:W-:-:S04]  /*0ac0*/  FADD R11, -R4, R7 ;  /* 0x00000007040b7221 */ /* 0x004fc80000000100 */
[----:B------:R-:W-:Y:S01]  /*0ad0*/  FFMA R11, R19, R11, R4 ;  /* 0x0000000b130b7223 */ /* 0x000fe20000000004 */
[----:B-----5:R-:W-:Y:S01]  /*0ae0*/  FADD R0, -R13, R22 ;  /* 0x000000160d007221 */ /* 0x020fe20000000100 */
[----:B----4-:R-:W-:-:S03]  /*0af0*/  FADD R15, -R24, R29 ;  /* 0x0000001d180f7221 */ /* 0x010fc60000000100 */
[----:B------:R-:W-:Y:S01]  /*0b00*/  FFMA R18, R18, R0, R13 ;  /* 0x0000000012127223 */ /* 0x000fe2000000000d */
[----:B------:R-:W-:Y:S01]  /*0b10*/  FFMA R19, R19, R15, R24 ;  /* 0x0000000f13137223 */ /* 0x000fe20000000018 */
[----:B------:R-:W-:Y:S04]  /*0b20*/  STG.E.128 desc[UR4][R2.64], R8 ;  /* 0x0000000802007986 */ /* 0x000fe8000c101d04 */
[----:B------:R-:W-:Y:S01]  /*0b30*/  STG.E.128 desc[UR4][R2.64+0x800], R16 ;  /* 0x0008001002007986 */ /* 0x000fe2000c101d04 */
[----:B------:R-:W-:Y:S05]  /*0b40*/  EXIT ;  /* 0x000000000000794d */ /* 0x000fea0003800000 */
.L_x_0:
[----:B------:R-:W-:-:S00]  /*0b50*/  BRA `(.L_x_0) ;  /* 0xfffffffc00fc7947 */ /* 0x000fc0000383ffff */
[----:B------:R-:W-:-:S00]  /*0b60*/  NOP ;  /* 0x0000000000007918 */ /* 0x000fc00000000000 */
        /* <DEDUP_REMOVED lines=9> */
.L_x_1:


//--------------------- .nv.constant0.triton_poi_fused__unsafe_index_add_mul_sub_24 --------------------------
	.section	.nv.constant0.triton_poi_fused__unsafe_index_add_mul_sub_24,"a",@progbits
	.sectionflags	@""
	.align	4
.nv.constant0.triton_poi_fused__unsafe_index_add_mul_sub_24:
	.zero		580
